//
// Generated by NVIDIA NVVM Compiler
//
// Compiler Build ID: CL-36424714
// Cuda compilation tools, release 13.0, V13.0.88
// Based on NVVM 20.0.0
//

.version 9.0
.target sm_100
.address_size 64

	// .globl	_Z8mykernelPfPKfS1_i

.visible .entry _Z8mykernelPfPKfS1_i(
	.param .u64 .ptr .align 1 _Z8mykernelPfPKfS1_i_param_0,
	.param .u64 .ptr .align 1 _Z8mykernelPfPKfS1_i_param_1,
	.param .u64 .ptr .align 1 _Z8mykernelPfPKfS1_i_param_2,
	.param .u32 _Z8mykernelPfPKfS1_i_param_3
)
{
	.reg .pred 	%p<2>;
	.reg .b32 	%r<5>;
	.reg .b32 	%f<4>;
	.reg .b64 	%rd<11>;

	ld.param.u64 	%rd1, [_Z8mykernelPfPKfS1_i_param_0];
	ld.param.u64 	%rd2, [_Z8mykernelPfPKfS1_i_param_1];
	ld.param.u64 	%rd3, [_Z8mykernelPfPKfS1_i_param_2];
	ld.param.u32 	%r2, [_Z8mykernelPfPKfS1_i_param_3];
	mov.u32 	%r3, %ctaid.x;
	mov.u32 	%r4, %tid.x;
	mul.lo.s32 	%r1, %r3, %r4;
	setp.gt.s32 	%p1, %r1, %r2;
	@%p1 bra 	$L__BB0_2;
	cvta.to.global.u64 	%rd4, %rd2;
	cvta.to.global.u64 	%rd5, %rd3;
	cvta.to.global.u64 	%rd6, %rd1;
	mul.wide.s32 	%rd7, %r1, 4;
	add.s64 	%rd8, %rd4, %rd7;
	ld.global.f32 	%f1, [%rd8];
	add.s64 	%rd9, %rd5, %rd7;
	ld.global.f32 	%f2, [%rd9];
	add.f32 	%f3, %f1, %f2;
	add.s64 	%rd10, %rd6, %rd7;
	st.global.f32 	[%rd10], %f3;
$L__BB0_2:
	ret;

}


// ===== COMPILED SASS (sm_100) =====

	.target	sm_100

	.elftype	@"ET_EXEC"


//--------------------- .note.nv.tkinfo           --------------------------
	.section	.note.nv.tkinfo,"",@"SHT_NOTE"
	.sectionflags	@"SHF_NOTE_NV_TKINFO"
	.tkinfo
        /*0018*/ 	.word	0x00000002
        /*0030*/ 	.string	""
        /*0030*/ 	.string	"ptxas"
        /*0030*/ 	.string	"Cuda compilation tools, release 13.0, V13.0.88"
        /*0030*/ 	.string	"Build cuda_13.0.r13.0/compiler.36424714_0"
        /*0030*/ 	.string	"-arch sm_100 -m 64 "



//--------------------- .note.nv.cuinfo           --------------------------
	.section	.note.nv.cuinfo,"",@"SHT_NOTE"
	.sectionflags	@"SHF_NOTE_NV_CUINFO"
        /*0018*/ 	.short	0x0002
        /*001a*/ 	.short	0x0064
        /*001c*/ 	.short	0x0082
	.zero		2


//--------------------- .nv.info                  --------------------------
	.section	.nv.info,"",@"SHT_CUDA_INFO"
	.align	4


	//----- nvinfo : EIATTR_REGCOUNT
	.align		4
        /*0000*/ 	.byte	0x04, 0x2f
        /*0002*/ 	.short	(.L_1 - .L_0)
	.align		4
.L_0:
        /*0004*/ 	.word	index@(_Z8mykernelPfPKfS1_i)
        /*0008*/ 	.word	0x0000000c


	//----- nvinfo : EIATTR_FRAME_SIZE
	.align		4
.L_1:
        /*000c*/ 	.byte	0x04, 0x11
        /*000e*/ 	.short	(.L_3 - .L_2)
	.align		4
.L_2:
        /*0010*/ 	.word	index@(_Z8mykernelPfPKfS1_i)
        /*0014*/ 	.word	0x00000000


	//----- nvinfo : EIATTR_MIN_STACK_SIZE
	.align		4
.L_3:
        /*0018*/ 	.byte	0x04, 0x12
        /*001a*/ 	.short	(.L_5 - .L_4)
	.align		4
.L_4:
        /*001c*/ 	.word	index@(_Z8mykernelPfPKfS1_i)
        /*0020*/ 	.word	0x00000000
.L_5:


//--------------------- .nv.compat                --------------------------
	.section	.nv.compat,"",@"SHT_CUDA_COMPAT_INFO"
	.align	4
        /*0000*/ 	.byte	0x02, 0x09, 0x00, 0x00, 0x02, 0x02, 0x01, 0x00, 0x02, 0x05, 0x05, 0x00, 0x03, 0x07, 0x01, 0x01
        /*0010*/ 	.byte	0x02, 0x03, 0x00, 0x00, 0x02, 0x06, 0x01, 0x00, 0x04, 0x0b, 0x08, 0x00, 0x09, 0x00, 0x00, 0x00
        /*0020*/ 	.byte	0x00, 0x00, 0x00, 0x00


//--------------------- .nv.info._Z8mykernelPfPKfS1_i --------------------------
	.section	.nv.info._Z8mykernelPfPKfS1_i,"",@"SHT_CUDA_INFO"
	.sectionflags	@""
	.align	4


	//----- nvinfo : EIATTR_CUDA_API_VERSION
	.align		4
        /*0000*/ 	.byte	0x04, 0x37
        /*0002*/ 	.short	(.L_7 - .L_6)
.L_6:
        /*0004*/ 	.word	0x00000082


	//----- nvinfo : EIATTR_KPARAM_INFO
	.align		4
.L_7:
        /*0008*/ 	.byte	0x04, 0x17
        /*000a*/ 	.short	(.L_9 - .L_8)
.L_8:
        /*000c*/ 	.word	0x00000000
        /*0010*/ 	.short	0x0003
        /*0012*/ 	.short	0x0018
        /*0014*/ 	.byte	0x00, 0xf0, 0x11, 0x00


	//----- nvinfo : EIATTR_KPARAM_INFO
	.align		4
.L_9:
        /*0018*/ 	.byte	0x04, 0x17
        /*001a*/ 	.short	(.L_11 - .L_10)
.L_10:
        /*001c*/ 	.word	0x00000000
        /*0020*/ 	.short	0x0002
        /*0022*/ 	.short	0x0010
        /*0024*/ 	.byte	0x00, 0xf5, 0x21, 0x00


	//----- nvinfo : EIATTR_KPARAM_INFO
	.align		4
.L_11:
        /*0028*/ 	.byte	0x04, 0x17
        /*002a*/ 	.short	(.L_13 - .L_12)
.L_12:
        /*002c*/ 	.word	0x00000000
        /*0030*/ 	.short	0x0001
        /*0032*/ 	.short	0x0008
        /*0034*/ 	.byte	0x00, 0xf5, 0x21, 0x00


	//----- nvinfo : EIATTR_KPARAM_INFO
	.align		4
.L_13:
        /*0038*/ 	.byte	0x04, 0x17
        /*003a*/ 	.short	(.L_15 - .L_14)
.L_14:
        /*003c*/ 	.word	0x00000000
        /*0040*/ 	.short	0x0000
        /*0042*/ 	.short	0x0000
        /*0044*/ 	.byte	0x00, 0xf5, 0x21, 0x00


	//----- nvinfo : EIATTR_SPARSE_MMA_MASK
	.align		4
.L_15:
        /*0048*/ 	.byte	0x03, 0x50
        /*004a*/ 	.short	0x0000


	//----- nvinfo : EIATTR_MAXREG_COUNT
	.align		4
        /*004c*/ 	.byte	0x03, 0x1b
        /*004e*/ 	.short	0x00ff


	//----- nvinfo : EIATTR_MERCURY_ISA_VERSION
	.align		4
        /*0050*/ 	.byte	0x03, 0x5f
        /*0052*/ 	.short	0x0101


	//----- nvinfo : EIATTR_VRC_CTA_INIT_COUNT
	.align		4
        /*0054*/ 	.byte	0x02, 0x4a
	.zero		1
	.zero		1


	//----- nvinfo : EIATTR_EXIT_INSTR_OFFSETS
	.align		4
        /*0058*/ 	.byte	0x04, 0x1c
        /*005a*/ 	.short	(.L_17 - .L_16)


	//   ....[0]....
.L_16:
        /*005c*/ 	.word	0x00000060


	//   ....[1]....
        /*0060*/ 	.word	0x00000120


	//----- nvinfo : EIATTR_CBANK_PARAM_SIZE
	.align		4
.L_17:
        /*0064*/ 	.byte	0x03, 0x19
        /*0066*/ 	.short	0x001c


	//----- nvinfo : EIATTR_PARAM_CBANK
	.align		4
        /*0068*/ 	.byte	0x04, 0x0a
        /*006a*/ 	.short	(.L_19 - .L_18)
	.align		4
.L_18:
        /*006c*/ 	.word	index@(.nv.constant0._Z8mykernelPfPKfS1_i)
        /*0070*/ 	.short	0x0380
        /*0072*/ 	.short	0x001c


	//----- nvinfo : EIATTR_SW_WAR
	.align		4
.L_19:
        /*0074*/ 	.byte	0x04, 0x36
        /*0076*/ 	.short	(.L_21 - .L_20)
.L_20:
        /*0078*/ 	.word	0x00000008
.L_21:


//--------------------- .nv.callgraph             --------------------------
	.section	.nv.callgraph,"",@"SHT_CUDA_CALLGRAPH"
	.align	4
	.sectionentsize	8
	.align		4
        /*0000*/ 	.word	0x00000000
	.align		4
        /*0004*/ 	.word	0xffffffff
	.align		4
        /*0008*/ 	.word	0x00000000
	.align		4
        /*000c*/ 	.word	0xfffffffe
	.align		4
        /*0010*/ 	.word	0x00000000
	.align		4
        /*0014*/ 	.word	0xfffffffd
	.align		4
        /*0018*/ 	.word	0x00000000
	.align		4
        /*001c*/ 	.word	0xfffffffc


//--------------------- .text._Z8mykernelPfPKfS1_i --------------------------
	.section	.text._Z8mykernelPfPKfS1_i,"ax",@progbits
	.align	128
        .global         _Z8mykernelPfPKfS1_i
        .type           _Z8mykernelPfPKfS1_i,@function
        .size           _Z8mykernelPfPKfS1_i,(.L_x_1 - _Z8mykernelPfPKfS1_i)
        .other          _Z8mykernelPfPKfS1_i,@"STO_CUDA_ENTRY STV_DEFAULT"
_Z8mykernelPfPKfS1_i:
.text._Z8mykernelPfPKfS1_i:
[----:B------:R-:W-:Y:S01]  /*0000*/  LDC R1, c[0x0][0x37c] ;  /* 0x0000df00ff017b82 */ /* 0x000fe20000000800 */
[----:B------:R-:W0:Y:S07]  /*0010*/  S2R R9, SR_TID.X ;  /* 0x0000000000097919 */ /* 0x000e2e0000002100 */
[----:B------:R-:W0:Y:S01]  /*0020*/  S2UR UR4, SR_CTAID.X ;  /* 0x00000000000479c3 */ /* 0x000e220000002500 */
[----:B------:R-:W1:Y:S01]  /*0030*/  LDCU UR5, c[0x0][0x398] ;  /* 0x00007300ff0577ac */ /* 0x000e620008000800 */
[----:B0-----:R-:W-:-:S05]  /*0040*/  IMAD R9, R9, UR4, RZ ;  /* 0x0000000409097c24 */ /* 0x001fca000f8e02ff */
[----:B-1----:R-:W-:-:S13]  /*0050*/  ISETP.GT.AND P0, PT, R9, UR5, PT ;  /* 0x0000000509007c0c */ /* 0x002fda000bf04270 */
[----:B------:R-:W-:Y:S05]  /*0060*/  @P0 EXIT ;  /* 0x000000000000094d */ /* 0x000fea0003800000 */
[----:B------:R-:W0:Y:S01]  /*0070*/  LDC.64 R2, c[0x0][0x388] ;  /* 0x0000e200ff027b82 */ /* 0x000e220000000a00 */
[----:B------:R-:W1:Y:S07]  /*0080*/  LDCU.64 UR4, c[0x0][0x358] ;  /* 0x00006b00ff0477ac */ /* 0x000e6e0008000a00 */
[----:B------:R-:W2:Y:S08]  /*0090*/  LDC.64 R4, c[0x0][0x390] ;  /* 0x0000e400ff047b82 */ /* 0x000eb00000000a00 */
[----:B------:R-:W3:Y:S01]  /*00a0*/  LDC.64 R6, c[0x0][0x380] ;  /* 0x0000e000ff067b82 */ /* 0x000ee20000000a00 */
[----:B0-----:R-:W-:-:S06]  /*00b0*/  IMAD.WIDE R2, R9, 0x4, R2 ;  /* 0x0000000409027825 */ /* 0x001fcc00078e0202 */
[----:B-1----:R-:W4:Y:S01]  /*00c0*/  LDG.E R2, desc[UR4][R2.64] ;  /* 0x0000000402027981 */ /* 0x002f22000c1e1900 */
[----:B--2---:R-:W-:-:S06]  /*00d0*/  IMAD.WIDE R4, R9, 0x4, R4 ;  /* 0x0000000409047825 */ /* 0x004fcc00078e0204 */
[----:B------:R-:W4:Y:S01]  /*00e0*/  LDG.E R5, desc[UR4][R4.64] ;  /* 0x0000000404057981 */ /* 0x000f22000c1e1900 */
[----:B---3--:R-:W-:-:S04]  /*00f0*/  IMAD.WIDE R6, R9, 0x4, R6 ;  /* 0x0000000409067825 */ /* 0x008fc800078e0206 */
[----:B----4-:R-:W-:-:S05]  /*0100*/  FADD R9, R2, R5 ;  /* 0x0000000502097221 */ /* 0x010fca0000000000 */
[----:B------:R-:W-:Y:S01]  /*0110*/  STG.E desc[UR4][R6.64], R9 ;  /* 0x0000000906007986 */ /* 0x000fe2000c101904 */
[----:B------:R-:W-:Y:S05]  /*0120*/  EXIT ;  /* 0x000000000000794d */ /* 0x000fea0003800000 */
.L_x_0:
[----:B------:R-:W-:-:S00]  /*0130*/  BRA `(.L_x_0) ;  /* 0xfffffffc00fc7947 */ /* 0x000fc0000383ffff */
[----:B------:R-:W-:-:S00]  /*0140*/  NOP ;  /* 0x0000000000007918 */ /* 0x000fc00000000000 */
        /* <DEDUP_REMOVED lines=11> */
.L_x_1:


//--------------------- .nv.shared.reserved.0     --------------------------
	.section	.nv.shared.reserved.0,"aw",@nobits
	.weak		__nv_reservedSMEM_offset_0_alias
	.size		__nv_reservedSMEM_offset_0_alias, 0, 64
	.other		__nv_reservedSMEM_offset_0_alias,@"STO_CUDA_RESERVED_SHARED STV_DEFAULT"
__nv_reservedSMEM_offset_0_alias:
	.zero		0
	.zero		64


//--------------------- .nv.constant0._Z8mykernelPfPKfS1_i --------------------------
	.section	.nv.constant0._Z8mykernelPfPKfS1_i,"a",@progbits
	.sectionflags	@""
	.align	4
.nv.constant0._Z8mykernelPfPKfS1_i:
	.zero		924


//--------------------- SYMBOLS --------------------------

	.type		.nv.reservedSmem.offset0,@object
	.size		.nv.reservedSmem.offset0,0x4
